//
// Generated by NVIDIA NVVM Compiler
//
// Compiler Build ID: CL-36424714
// Cuda compilation tools, release 13.0, V13.0.88
// Based on NVVM 20.0.0
//

.version 9.0
.target sm_100
.address_size 64

	// .globl	_Z14matrixAdditionPfS_S_iimmm

.visible .entry _Z14matrixAdditionPfS_S_iimmm(
	.param .u64 .ptr .align 1 _Z14matrixAdditionPfS_S_iimmm_param_0,
	.param .u64 .ptr .align 1 _Z14matrixAdditionPfS_S_iimmm_param_1,
	.param .u64 .ptr .align 1 _Z14matrixAdditionPfS_S_iimmm_param_2,
	.param .u32 _Z14matrixAdditionPfS_S_iimmm_param_3,
	.param .u32 _Z14matrixAdditionPfS_S_iimmm_param_4,
	.param .u64 _Z14matrixAdditionPfS_S_iimmm_param_5,
	.param .u64 _Z14matrixAdditionPfS_S_iimmm_param_6,
	.param .u64 _Z14matrixAdditionPfS_S_iimmm_param_7
)
{
	.reg .pred 	%p<4>;
	.reg .b32 	%r<11>;
	.reg .b32 	%f<4>;
	.reg .b64 	%rd<18>;

	ld.param.u64 	%rd1, [_Z14matrixAdditionPfS_S_iimmm_param_0];
	ld.param.u64 	%rd2, [_Z14matrixAdditionPfS_S_iimmm_param_1];
	ld.param.u64 	%rd3, [_Z14matrixAdditionPfS_S_iimmm_param_2];
	ld.param.u32 	%r3, [_Z14matrixAdditionPfS_S_iimmm_param_3];
	ld.param.u32 	%r4, [_Z14matrixAdditionPfS_S_iimmm_param_4];
	ld.param.u64 	%rd4, [_Z14matrixAdditionPfS_S_iimmm_param_5];
	ld.param.u64 	%rd5, [_Z14matrixAdditionPfS_S_iimmm_param_6];
	ld.param.u64 	%rd6, [_Z14matrixAdditionPfS_S_iimmm_param_7];
	mov.u32 	%r5, %ntid.y;
	mov.u32 	%r6, %ctaid.y;
	mov.u32 	%r7, %tid.y;
	mad.lo.s32 	%r1, %r5, %r6, %r7;
	mov.u32 	%r8, %ntid.x;
	mov.u32 	%r9, %ctaid.x;
	mov.u32 	%r10, %tid.x;
	mad.lo.s32 	%r2, %r8, %r9, %r10;
	setp.ge.s32 	%p1, %r1, %r4;
	setp.ge.s32 	%p2, %r2, %r3;
	or.pred  	%p3, %p2, %p1;
	@%p3 bra 	$L__BB0_2;
	cvta.to.global.u64 	%rd7, %rd1;
	cvta.to.global.u64 	%rd8, %rd2;
	cvta.to.global.u64 	%rd9, %rd3;
	cvt.u64.u32 	%rd10, %r1;
	mad.lo.s64 	%rd11, %rd4, %rd10, %rd7;
	mad.lo.s64 	%rd12, %rd5, %rd10, %rd8;
	mad.lo.s64 	%rd13, %rd6, %rd10, %rd9;
	mul.wide.s32 	%rd14, %r2, 4;
	add.s64 	%rd15, %rd11, %rd14;
	ld.global.f32 	%f1, [%rd15];
	add.s64 	%rd16, %rd12, %rd14;
	ld.global.f32 	%f2, [%rd16];
	add.f32 	%f3, %f1, %f2;
	add.s64 	%rd17, %rd13, %rd14;
	st.global.f32 	[%rd17], %f3;
$L__BB0_2:
	ret;

}


// ===== COMPILED SASS (sm_100) =====

	.target	sm_100

	.elftype	@"ET_EXEC"


//--------------------- .note.nv.tkinfo           --------------------------
	.section	.note.nv.tkinfo,"",@"SHT_NOTE"
	.sectionflags	@"SHF_NOTE_NV_TKINFO"
	.tkinfo
        /*0018*/ 	.word	0x00000002
        /*0030*/ 	.string	""
        /*0030*/ 	.string	"ptxas"
        /*0030*/ 	.string	"Cuda compilation tools, release 13.0, V13.0.88"
        /*0030*/ 	.string	"Build cuda_13.0.r13.0/compiler.36424714_0"
        /*0030*/ 	.string	"-arch sm_100 -m 64 "



//--------------------- .note.nv.cuinfo           --------------------------
	.section	.note.nv.cuinfo,"",@"SHT_NOTE"
	.sectionflags	@"SHF_NOTE_NV_CUINFO"
        /*0018*/ 	.short	0x0002
        /*001a*/ 	.short	0x0064
        /*001c*/ 	.short	0x0082
	.zero		2


//--------------------- .nv.info                  --------------------------
	.section	.nv.info,"",@"SHT_CUDA_INFO"
	.align	4


	//----- nvinfo : EIATTR_REGCOUNT
	.align		4
        /*0000*/ 	.byte	0x04, 0x2f
        /*0002*/ 	.short	(.L_1 - .L_0)
	.align		4
.L_0:
        /*0004*/ 	.word	index@(_Z14matrixAdditionPfS_S_iimmm)
        /*0008*/ 	.word	0x0000000e


	//----- nvinfo : EIATTR_FRAME_SIZE
	.align		4
.L_1:
        /*000c*/ 	.byte	0x04, 0x11
        /*000e*/ 	.short	(.L_3 - .L_2)
	.align		4
.L_2:
        /*0010*/ 	.word	index@(_Z14matrixAdditionPfS_S_iimmm)
        /*0014*/ 	.word	0x00000000


	//----- nvinfo : EIATTR_MIN_STACK_SIZE
	.align		4
.L_3:
        /*0018*/ 	.byte	0x04, 0x12
        /*001a*/ 	.short	(.L_5 - .L_4)
	.align		4
.L_4:
        /*001c*/ 	.word	index@(_Z14matrixAdditionPfS_S_iimmm)
        /*0020*/ 	.word	0x00000000
.L_5:


//--------------------- .nv.compat                --------------------------
	.section	.nv.compat,"",@"SHT_CUDA_COMPAT_INFO"
	.align	4
        /*0000*/ 	.byte	0x02, 0x09, 0x00, 0x00, 0x02, 0x02, 0x01, 0x00, 0x02, 0x05, 0x05, 0x00, 0x03, 0x07, 0x01, 0x01
        /*0010*/ 	.byte	0x02, 0x03, 0x00, 0x00, 0x02, 0x06, 0x01, 0x00, 0x04, 0x0b, 0x08, 0x00, 0x09, 0x00, 0x00, 0x00
        /*0020*/ 	.byte	0x00, 0x00, 0x00, 0x00


//--------------------- .nv.info._Z14matrixAdditionPfS_S_iimmm --------------------------
	.section	.nv.info._Z14matrixAdditionPfS_S_iimmm,"",@"SHT_CUDA_INFO"
	.sectionflags	@""
	.align	4


	//----- nvinfo : EIATTR_CUDA_API_VERSION
	.align		4
        /*0000*/ 	.byte	0x04, 0x37
        /*0002*/ 	.short	(.L_7 - .L_6)
.L_6:
        /*0004*/ 	.word	0x00000082


	//----- nvinfo : EIATTR_KPARAM_INFO
	.align		4
.L_7:
        /*0008*/ 	.byte	0x04, 0x17
        /*000a*/ 	.short	(.L_9 - .L_8)
.L_8:
        /*000c*/ 	.word	0x00000000
        /*0010*/ 	.short	0x0007
        /*0012*/ 	.short	0x0030
        /*0014*/ 	.byte	0x00, 0xf0, 0x21, 0x00


	//----- nvinfo : EIATTR_KPARAM_INFO
	.align		4
.L_9:
        /*0018*/ 	.byte	0x04, 0x17
        /*001a*/ 	.short	(.L_11 - .L_10)
.L_10:
        /*001c*/ 	.word	0x00000000
        /*0020*/ 	.short	0x0006
        /*0022*/ 	.short	0x0028
        /*0024*/ 	.byte	0x00, 0xf0, 0x21, 0x00


	//----- nvinfo : EIATTR_KPARAM_INFO
	.align		4
.L_11:
        /*0028*/ 	.byte	0x04, 0x17
        /*002a*/ 	.short	(.L_13 - .L_12)
.L_12:
        /*002c*/ 	.word	0x00000000
        /*0030*/ 	.short	0x0005
        /*0032*/ 	.short	0x0020
        /*0034*/ 	.byte	0x00, 0xf0, 0x21, 0x00


	//----- nvinfo : EIATTR_KPARAM_INFO
	.align		4
.L_13:
        /*0038*/ 	.byte	0x04, 0x17
        /*003a*/ 	.short	(.L_15 - .L_14)
.L_14:
        /*003c*/ 	.word	0x00000000
        /*0040*/ 	.short	0x0004
        /*0042*/ 	.short	0x001c
        /*0044*/ 	.byte	0x00, 0xf0, 0x11, 0x00


	//----- nvinfo : EIATTR_KPARAM_INFO
	.align		4
.L_15:
        /*0048*/ 	.byte	0x04, 0x17
        /*004a*/ 	.short	(.L_17 - .L_16)
.L_16:
        /*004c*/ 	.word	0x00000000
        /*0050*/ 	.short	0x0003
        /*0052*/ 	.short	0x0018
        /*0054*/ 	.byte	0x00, 0xf0, 0x11, 0x00


	//----- nvinfo : EIATTR_KPARAM_INFO
	.align		4
.L_17:
        /*0058*/ 	.byte	0x04, 0x17
        /*005a*/ 	.short	(.L_19 - .L_18)
.L_18:
        /*005c*/ 	.word	0x00000000
        /*0060*/ 	.short	0x0002
        /*0062*/ 	.short	0x0010
        /*0064*/ 	.byte	0x00, 0xf5, 0x21, 0x00


	//----- nvinfo : EIATTR_KPARAM_INFO
	.align		4
.L_19:
        /*0068*/ 	.byte	0x04, 0x17
        /*006a*/ 	.short	(.L_21 - .L_20)
.L_20:
        /*006c*/ 	.word	0x00000000
        /*0070*/ 	.short	0x0001
        /*0072*/ 	.short	0x0008
        /*0074*/ 	.byte	0x00, 0xf5, 0x21, 0x00


	//----- nvinfo : EIATTR_KPARAM_INFO
	.align		4
.L_21:
        /*0078*/ 	.byte	0x04, 0x17
        /*007a*/ 	.short	(.L_23 - .L_22)
.L_22:
        /*007c*/ 	.word	0x00000000
        /*0080*/ 	.short	0x0000
        /*0082*/ 	.short	0x0000
        /*0084*/ 	.byte	0x00, 0xf5, 0x21, 0x00


	//----- nvinfo : EIATTR_SPARSE_MMA_MASK
	.align		4
.L_23:
        /*0088*/ 	.byte	0x03, 0x50
        /*008a*/ 	.short	0x0000


	//----- nvinfo : EIATTR_MAXREG_COUNT
	.align		4
        /*008c*/ 	.byte	0x03, 0x1b
        /*008e*/ 	.short	0x00ff


	//----- nvinfo : EIATTR_MERCURY_ISA_VERSION
	.align		4
        /*0090*/ 	.byte	0x03, 0x5f
        /*0092*/ 	.short	0x0101


	//----- nvinfo : EIATTR_VRC_CTA_INIT_COUNT
	.align		4
        /*0094*/ 	.byte	0x02, 0x4a
	.zero		1
	.zero		1


	//----- nvinfo : EIATTR_EXIT_INSTR_OFFSETS
	.align		4
        /*0098*/ 	.byte	0x04, 0x1c
        /*009a*/ 	.short	(.L_25 - .L_24)


	//   ....[0]....
.L_24:
        /*009c*/ 	.word	0x000000c0


	//   ....[1]....
        /*00a0*/ 	.word	0x00000200


	//----- nvinfo : EIATTR_CBANK_PARAM_SIZE
	.align		4
.L_25:
        /*00a4*/ 	.byte	0x03, 0x19
        /*00a6*/ 	.short	0x0038


	//----- nvinfo : EIATTR_PARAM_CBANK
	.align		4
        /*00a8*/ 	.byte	0x04, 0x0a
        /*00aa*/ 	.short	(.L_27 - .L_26)
	.align		4
.L_26:
        /*00ac*/ 	.word	index@(.nv.constant0._Z14matrixAdditionPfS_S_iimmm)
        /*00b0*/ 	.short	0x0380
        /*00b2*/ 	.short	0x0038


	//----- nvinfo : EIATTR_SW_WAR
	.align		4
.L_27:
        /*00b4*/ 	.byte	0x04, 0x36
        /*00b6*/ 	.short	(.L_29 - .L_28)
.L_28:
        /*00b8*/ 	.word	0x00000008
.L_29:


//--------------------- .nv.callgraph             --------------------------
	.section	.nv.callgraph,"",@"SHT_CUDA_CALLGRAPH"
	.align	4
	.sectionentsize	8
	.align		4
        /*0000*/ 	.word	0x00000000
	.align		4
        /*0004*/ 	.word	0xffffffff
	.align		4
        /*0008*/ 	.word	0x00000000
	.align		4
        /*000c*/ 	.word	0xfffffffe
	.align		4
        /*0010*/ 	.word	0x00000000
	.align		4
        /*0014*/ 	.word	0xfffffffd
	.align		4
        /*0018*/ 	.word	0x00000000
	.align		4
        /*001c*/ 	.word	0xfffffffc


//--------------------- .text._Z14matrixAdditionPfS_S_iimmm --------------------------
	.section	.text._Z14matrixAdditionPfS_S_iimmm,"ax",@progbits
	.align	128
        .global         _Z14matrixAdditionPfS_S_iimmm
        .type           _Z14matrixAdditionPfS_S_iimmm,@function
        .size           _Z14matrixAdditionPfS_S_iimmm,(.L_x_1 - _Z14matrixAdditionPfS_S_iimmm)
        .other          _Z14matrixAdditionPfS_S_iimmm,@"STO_CUDA_ENTRY STV_DEFAULT"
_Z14matrixAdditionPfS_S_iimmm:
.text._Z14matrixAdditionPfS_S_iimmm:
[----:B------:R-:W-:Y:S01]  /*0000*/  LDC R1, c[0x0][0x37c] ;  /* 0x0000df00ff017b82 */ /* 0x000fe20000000800 */
[----:B------:R-:W0:Y:S01]  /*0010*/  S2R R9, SR_CTAID.Y ;  /* 0x0000000000097919 */ /* 0x000e220000002600 */
[----:B------:R-:W0:Y:S01]  /*0020*/  LDCU UR4, c[0x0][0x364] ;  /* 0x00006c80ff0477ac */ /* 0x000e220008000800 */
[----:B------:R-:W0:Y:S01]  /*0030*/  S2R R0, SR_TID.Y ;  /* 0x0000000000007919 */ /* 0x000e220000002200 */
[----:B------:R-:W1:Y:S01]  /*0040*/  LDCU UR5, c[0x0][0x360] ;  /* 0x00006c00ff0577ac */ /* 0x000e620008000800 */
[----:B------:R-:W1:Y:S01]  /*0050*/  S2R R11, SR_CTAID.X ;  /* 0x00000000000b7919 */ /* 0x000e620000002500 */
[----:B------:R-:W2:Y:S01]  /*0060*/  LDCU.64 UR6, c[0x0][0x398] ;  /* 0x00007300ff0677ac */ /* 0x000ea20008000a00 */
[----:B------:R-:W1:Y:S01]  /*0070*/  S2R R2, SR_TID.X ;  /* 0x0000000000027919 */ /* 0x000e620000002100 */
[----:B0-----:R-:W-:-:S05]  /*0080*/  IMAD R9, R9, UR4, R0 ;  /* 0x0000000409097c24 */ /* 0x001fca000f8e0200 */
[----:B--2---:R-:W-:Y:S01]  /*0090*/  ISETP.GE.AND P0, PT, R9, UR7, PT ;  /* 0x0000000709007c0c */ /* 0x004fe2000bf06270 */
[----:B-1----:R-:W-:-:S05]  /*00a0*/  IMAD R11, R11, UR5, R2 ;  /* 0x000000050b0b7c24 */ /* 0x002fca000f8e0202 */
[----:B------:R-:W-:-:S13]  /*00b0*/  ISETP.GE.OR P0, PT, R11, UR6, P0 ;  /* 0x000000060b007c0c */ /* 0x000fda0008706670 */
[----:B------:R-:W-:Y:S05]  /*00c0*/  @P0 EXIT ;  /* 0x000000000000094d */ /* 0x000fea0003800000 */
[----:B------:R-:W0:Y:S01]  /*00d0*/  LDC.64 R2, c[0x0][0x380] ;  /* 0x0000e000ff027b82 */ /* 0x000e220000000a00 */
[----:B------:R-:W0:Y:S01]  /*00e0*/  LDCU.128 UR8, c[0x0][0x3a0] ;  /* 0x00007400ff0877ac */ /* 0x000e220008000c00 */
[----:B------:R-:W1:Y:S06]  /*00f0*/  LDCU.64 UR4, c[0x0][0x358] ;  /* 0x00006b00ff0477ac */ /* 0x000e6c0008000a00 */
[----:B------:R-:W2:Y:S01]  /*0100*/  LDC.64 R4, c[0x0][0x388] ;  /* 0x0000e200ff047b82 */ /* 0x000ea20000000a00 */
[----:B------:R-:W3:Y:S07]  /*0110*/  LDCU.64 UR6, c[0x0][0x3b0] ;  /* 0x00007600ff0677ac */ /* 0x000eee0008000a00 */
[----:B------:R-:W3:Y:S01]  /*0120*/  LDC.64 R6, c[0x0][0x390] ;  /* 0x0000e400ff067b82 */ /* 0x000ee20000000a00 */
[----:B0-----:R-:W-:-:S04]  /*0130*/  IMAD.WIDE.U32 R2, R9, UR8, R2 ;  /* 0x0000000809027c25 */ /* 0x001fc8000f8e0002 */
[C---:B------:R-:W-:Y:S02]  /*0140*/  IMAD R3, R9.reuse, UR9, R3 ;  /* 0x0000000909037c24 */ /* 0x040fe4000f8e0203 */
[----:B--2---:R-:W-:-:S04]  /*0150*/  IMAD.WIDE.U32 R4, R9, UR10, R4 ;  /* 0x0000000a09047c25 */ /* 0x004fc8000f8e0004 */
[----:B------:R-:W-:Y:S02]  /*0160*/  IMAD R5, R9, UR11, R5 ;  /* 0x0000000b09057c24 */ /* 0x000fe4000f8e0205 */
[----:B------:R-:W-:-:S04]  /*0170*/  IMAD.WIDE R2, R11, 0x4, R2 ;  /* 0x000000040b027825 */ /* 0x000fc800078e0202 */
[----:B------:R-:W-:Y:S02]  /*0180*/  IMAD.WIDE R4, R11, 0x4, R4 ;  /* 0x000000040b047825 */ /* 0x000fe400078e0204 */
[----:B-1----:R-:W2:Y:S04]  /*0190*/  LDG.E R2, desc[UR4][R2.64] ;  /* 0x0000000402027981 */ /* 0x002ea8000c1e1900 */
[----:B------:R-:W2:Y:S01]  /*01a0*/  LDG.E R5, desc[UR4][R4.64] ;  /* 0x0000000404057981 */ /* 0x000ea2000c1e1900 */
[----:B---3--:R-:W-:-:S04]  /*01b0*/  IMAD.WIDE.U32 R6, R9, UR6, R6 ;  /* 0x0000000609067c25 */ /* 0x008fc8000f8e0006 */
[----:B------:R-:W-:Y:S02]  /*01c0*/  IMAD R7, R9, UR7, R7 ;  /* 0x0000000709077c24 */ /* 0x000fe4000f8e0207 */
[----:B------:R-:W-:-:S04]  /*01d0*/  IMAD.WIDE R6, R11, 0x4, R6 ;  /* 0x000000040b067825 */ /* 0x000fc800078e0206 */
[----:B--2---:R-:W-:-:S05]  /*01e0*/  FADD R9, R2, R5 ;  /* 0x0000000502097221 */ /* 0x004fca0000000000 */
[----:B------:R-:W-:Y:S01]  /*01f0*/  STG.E desc[UR4][R6.64], R9 ;  /* 0x0000000906007986 */ /* 0x000fe2000c101904 */
[----:B------:R-:W-:Y:S05]  /*0200*/  EXIT ;  /* 0x000000000000794d */ /* 0x000fea0003800000 */
.L_x_0:
[----:B------:R-:W-:-:S00]  /*0210*/  BRA `(.L_x_0) ;  /* 0xfffffffc00fc7947 */ /* 0x000fc0000383ffff */
[----:B------:R-:W-:-:S00]  /*0220*/  NOP ;  /* 0x0000000000007918 */ /* 0x000fc00000000000 */
        /* <DEDUP_REMOVED lines=13> */
.L_x_1:


//--------------------- .nv.shared.reserved.0     --------------------------
	.section	.nv.shared.reserved.0,"aw",@nobits
	.weak		__nv_reservedSMEM_offset_0_alias
	.size		__nv_reservedSMEM_offset_0_alias, 0, 64
	.other		__nv_reservedSMEM_offset_0_alias,@"STO_CUDA_RESERVED_SHARED STV_DEFAULT"
__nv_reservedSMEM_offset_0_alias:
	.zero		0
	.zero		64


//--------------------- .nv.constant0._Z14matrixAdditionPfS_S_iimmm --------------------------
	.section	.nv.constant0._Z14matrixAdditionPfS_S_iimmm,"a",@progbits
	.sectionflags	@""
	.align	4
.nv.constant0._Z14matrixAdditionPfS_S_iimmm:
	.zero		952


//--------------------- SYMBOLS --------------------------

	.type		.nv.reservedSmem.offset0,@object
	.size		.nv.reservedSmem.offset0,0x4
